	.headerflags	@"EF_CUDA_TEXMODE_UNIFIED EF_CUDA_64BIT_ADDRESS EF_CUDA_ACCELERATORS EF_CUDA_SM90 EF_CUDA_VIRTUAL_SM(EF_CUDA_SM90)"
	.elftype	@"ET_EXEC"


//--------------------- .nv.info                  --------------------------
	.section	.nv.info,"",@"SHT_CUDA_INFO"
	.align	4


	//----- nvinfo : EIATTR_REGCOUNT
	.align		4
        /*0000*/ 	.byte	0x04, 0x2f
        /*0002*/ 	.short	(.L_3 - .L_2)
	.align		4
.L_2:
        /*0004*/ 	.word	index@(triton_poi_fused__native_batch_norm_legit_no_training_24)
        /*0008*/ 	.word	0x00000012


	//----- nvinfo : EIATTR_MIN_STACK_SIZE
	.align		4
.L_3:
        /*000c*/ 	.byte	0x04, 0x12
        /*000e*/ 	.short	(.L_5 - .L_4)
	.align		4
.L_4:
        /*0010*/ 	.word	index@(triton_poi_fused__native_batch_norm_legit_no_training_24)
        /*0014*/ 	.word	0x00000000


	//----- nvinfo : EIATTR_FRAME_SIZE
	.align		4
.L_5:
        /*0018*/ 	.byte	0x04, 0x11
        /*001a*/ 	.short	(.L_7 - .L_6)
	.align		4
.L_6:
        /*001c*/ 	.word	index@(triton_poi_fused__native_batch_norm_legit_no_training_24)
        /*0020*/ 	.word	0x00000000


	//----- nvinfo : EIATTR_MIN_STACK_SIZE
	.align		4
.L_7:
        /*0024*/ 	.byte	0x04, 0x12
        /*0026*/ 	.short	(.L_9 - .L_8)
	.align		4
.L_8:
        /*0028*/ 	.word	index@(triton_poi_fused__native_batch_norm_legit_no_training_24)
        /*002c*/ 	.word	0x00000000
.L_9:


//--------------------- .nv.info.triton_poi_fused__native_batch_norm_legit_no_training_24 --------------------------
	.section	.nv.info.triton_poi_fused__native_batch_norm_legit_no_training_24,"",@"SHT_CUDA_INFO"
	.sectionflags	@""
	.align	4


	//----- nvinfo : EIATTR_CUDA_API_VERSION
	.align		4
        /*0000*/ 	.byte	0x04, 0x37
        /*0002*/ 	.short	(.L_11 - .L_10)
.L_10:
        /*0004*/ 	.word	0x0000007c


	//----- nvinfo : EIATTR_KPARAM_INFO
	.align		4
.L_11:
        /*0008*/ 	.byte	0x04, 0x17
        /*000a*/ 	.short	(.L_13 - .L_12)
.L_12:
        /*000c*/ 	.word	0x00000000
        /*0010*/ 	.short	0x0006
        /*0012*/ 	.short	0x0030
        /*0014*/ 	.byte	0x00, 0xf0, 0x11, 0x00


	//----- nvinfo : EIATTR_KPARAM_INFO
	.align		4
.L_13:
        /*0018*/ 	.byte	0x04, 0x17
        /*001a*/ 	.short	(.L_15 - .L_14)
.L_14:
        /*001c*/ 	.word	0x00000000
        /*0020*/ 	.short	0x0005
        /*0022*/ 	.short	0x0028
        /*0024*/ 	.byte	0x00, 0xf4, 0x21, 0x00


	//----- nvinfo : EIATTR_KPARAM_INFO
	.align		4
.L_15:
        /*0028*/ 	.byte	0x04, 0x17
        /*002a*/ 	.short	(.L_17 - .L_16)
.L_16:
        /*002c*/ 	.word	0x00000000
        /*0030*/ 	.short	0x0004
        /*0032*/ 	.short	0x0020
        /*0034*/ 	.byte	0x00, 0xf4, 0x21, 0x00


	//----- nvinfo : EIATTR_KPARAM_INFO
	.align		4
.L_17:
        /*0038*/ 	.byte	0x04, 0x17
        /*003a*/ 	.short	(.L_19 - .L_18)
.L_18:
        /*003c*/ 	.word	0x00000000
        /*0040*/ 	.short	0x0003
        /*0042*/ 	.short	0x0018
        /*0044*/ 	.byte	0x00, 0xf4, 0x21, 0x00


	//----- nvinfo : EIATTR_KPARAM_INFO
	.align		4
.L_19:
        /*0048*/ 	.byte	0x04, 0x17
        /*004a*/ 	.short	(.L_21 - .L_20)
.L_20:
        /*004c*/ 	.word	0x00000000
        /*0050*/ 	.short	0x0002
        /*0052*/ 	.short	0x0010
        /*0054*/ 	.byte	0x00, 0xf4, 0x21, 0x00


	//----- nvinfo : EIATTR_KPARAM_INFO
	.align		4
.L_21:
        /*0058*/ 	.byte	0x04, 0x17
        /*005a*/ 	.short	(.L_23 - .L_22)
.L_22:
        /*005c*/ 	.word	0x00000000
        /*0060*/ 	.short	0x0001
        /*0062*/ 	.short	0x0008
        /*0064*/ 	.byte	0x00, 0xf4, 0x21, 0x00


	//----- nvinfo : EIATTR_KPARAM_INFO
	.align		4
.L_23:
        /*0068*/ 	.byte	0x04, 0x17
        /*006a*/ 	.short	(.L_25 - .L_24)
.L_24:
        /*006c*/ 	.word	0x00000000
        /*0070*/ 	.short	0x0000
        /*0072*/ 	.short	0x0000
        /*0074*/ 	.byte	0x00, 0xf4, 0x21, 0x00


	//----- nvinfo : EIATTR_SPARSE_MMA_MASK
	.align		4
.L_25:
        /*0078*/ 	.byte	0x03, 0x50
        /*007a*/ 	.short	0x0000


	//----- nvinfo : EIATTR_MAXREG_COUNT
	.align		4
        /*007c*/ 	.byte	0x03, 0x1b
        /*007e*/ 	.short	0x00ff


	//----- nvinfo : EIATTR_EXIT_INSTR_OFFSETS
	.align		4
        /*0080*/ 	.byte	0x04, 0x1c
        /*0082*/ 	.short	(.L_27 - .L_26)


	//   ....[0]....
.L_26:
        /*0084*/ 	.word	0x000002d0


	//   ....[1]....
        /*0088*/ 	.word	0x000002f0


	//----- nvinfo : EIATTR_REQNTID
	.align		4
.L_27:
        /*008c*/ 	.byte	0x04, 0x10
        /*008e*/ 	.short	(.L_29 - .L_28)
.L_28:
        /*0090*/ 	.word	0x00000080
        /*0094*/ 	.word	0x00000001
        /*0098*/ 	.word	0x00000001


	//----- nvinfo : EIATTR_CBANK_PARAM_SIZE
	.align		4
.L_29:
        /*009c*/ 	.byte	0x03, 0x19
        /*009e*/ 	.short	0x0034


	//----- nvinfo : EIATTR_PARAM_CBANK
	.align		4
        /*00a0*/ 	.byte	0x04, 0x0a
        /*00a2*/ 	.short	(.L_31 - .L_30)
	.align		4
.L_30:
        /*00a4*/ 	.word	index@(.nv.constant0.triton_poi_fused__native_batch_norm_legit_no_training_24)
        /*00a8*/ 	.short	0x0210
        /*00aa*/ 	.short	0x0034


	//----- nvinfo : EIATTR_SW_WAR
	.align		4
.L_31:
        /*00ac*/ 	.byte	0x04, 0x36
        /*00ae*/ 	.short	(.L_33 - .L_32)
.L_32:
        /*00b0*/ 	.word	0x00000008
.L_33:


//--------------------- .nv.callgraph             --------------------------
	.section	.nv.callgraph,"",@"SHT_CUDA_CALLGRAPH"
	.align	4
	.sectionentsize	8
	.align		4
        /*0000*/ 	.word	0x00000000
	.align		4
        /*0004*/ 	.word	0xffffffff
	.align		4
        /*0008*/ 	.word	0x00000000
	.align		4
        /*000c*/ 	.word	0xfffffffe
	.align		4
        /*0010*/ 	.word	0x00000000
	.align		4
        /*0014*/ 	.word	0xfffffffd
	.align		4
        /*0018*/ 	.word	0x00000000
	.align		4
        /*001c*/ 	.word	0xfffffffc


//--------------------- .nv.constant4             --------------------------
	.section	.nv.constant4,"a",@progbits
	.align	8
	.align		8
.nv.constant4:
        /*0000*/ 	.dword	_$_str
	.align		8
        /*0008*/ 	.dword	_$_str_$_2


//--------------------- .text.triton_poi_fused__native_batch_norm_legit_no_training_24 --------------------------
	.section	.text.triton_poi_fused__native_batch_norm_legit_no_training_24,"ax",@progbits
	.align	128
        .global         triton_poi_fused__native_batch_norm_legit_no_training_24
        .type           triton_poi_fused__native_batch_norm_legit_no_training_24,@function
        .size           triton_poi_fused__native_batch_norm_legit_no_training_24,(.L_x_1 - triton_poi_fused__native_batch_norm_legit_no_training_24)
        .other          triton_poi_fused__native_batch_norm_legit_no_training_24,@"STO_CUDA_ENTRY STV_DEFAULT"
triton_poi_fused__native_batch_norm_legit_no_training_24:
.text.triton_poi_fused__native_batch_norm_legit_no_training_24:
[----:B------:R-:W0:Y:S01]  /*0000*/  LDC R1, c[0x0][0x28] ;  /* 0x00000a00ff017b82 */ /* 0x000e220000000800 */
[----:B------:R-:W1:Y:S07]  /*0010*/  S2R R0, SR_TID.X ;  /* 0x0000000000007919 */ /* 0x000e6e0000002100 */
[----:B------:R-:W2:Y:S01]  /*0020*/  LDC.64 R8, c[0x0][0x220] ;  /* 0x00008800ff087b82 */ /* 0x000ea20000000a00 */
[----:B------:R-:W-:Y:S01]  /*0030*/  HFMA2.MMA R14, -RZ, RZ, 0, 0 ;  /* 0x00000000ff0e7435 */ /* 0x000fe200000001ff */
[----:B------:R-:W-:Y:S01]  /*0040*/  ULDC.64 UR4, c[0x0][0x208] ;  /* 0x0000820000047ab9 */ /* 0x000fe20000000a00 */
[----:B------:R-:W3:Y:S05]  /*0050*/  S2R R3, SR_CTAID.X ;  /* 0x0000000000037919 */ /* 0x000eea0000002500 */
[----:B------:R-:W4:Y:S08]  /*0060*/  LDC.64 R4, c[0x0][0x210] ;  /* 0x00008400ff047b82 */ /* 0x000f300000000a00 */
[----:B------:R-:W5:Y:S08]  /*0070*/  LDC.64 R6, c[0x0][0x218] ;  /* 0x00008600ff067b82 */ /* 0x000f700000000a00 */
[----:B------:R-:W5:Y:S01]  /*0080*/  LDC.64 R10, c[0x0][0x228] ;  /* 0x00008a00ff0a7b82 */ /* 0x000f620000000a00 */
[----:B-1----:R-:W-:-:S07]  /*0090*/  LOP3.LUT R0, R0, 0x7f, RZ, 0xc0, !PT ;  /* 0x0000007f00007812 */ /* 0x002fce00078ec0ff */
[----:B------:R-:W1:Y:S01]  /*00a0*/  LDC.64 R12, c[0x0][0x230] ;  /* 0x00008c00ff0c7b82 */ /* 0x000e620000000a00 */
[----:B---3--:R-:W-:-:S04]  /*00b0*/  LEA R0, R3, R0, 0x7 ;  /* 0x0000000003007211 */ /* 0x008fc800078e38ff */
[C---:B------:R-:W-:Y:S01]  /*00c0*/  ISETP.GE.AND P2, PT, R0.reuse, 0x1400, PT ;  /* 0x000014000000780c */ /* 0x040fe20003f46270 */
[----:B------:R-:W-:-:S05]  /*00d0*/  IMAD.HI R2, R0, 0x66666667, RZ ;  /* 0x6666666700027827 */ /* 0x000fca00078e02ff */
[----:B------:R-:W-:-:S04]  /*00e0*/  SHF.R.U32.HI R3, RZ, 0x1f, R2 ;  /* 0x0000001fff037819 */ /* 0x000fc80000011602 */
[----:B------:R-:W-:-:S05]  /*00f0*/  LEA.HI.SX32 R3, R2, R3, 0x19 ;  /* 0x0000000302037211 */ /* 0x000fca00078fcaff */
[----:B------:R-:W-:-:S04]  /*0100*/  IMAD R15, R3, -0x140, R0 ;  /* 0xfffffec0030f7824 */ /* 0x000fc800078e0200 */
[----:B--2---:R-:W-:-:S05]  /*0110*/  IMAD.WIDE R8, R15, 0x4, R8 ;  /* 0x000000040f087825 */ /* 0x004fca00078e0208 */
[----:B------:R2:W3:Y:S01]  /*0120*/  @!P2 LDG.E.EL R14, desc[UR4][R8.64] ;  /* 0x00000004080ea981 */ /* 0x0004e2000c2e1900 */
[----:B------:R-:W-:Y:S01]  /*0130*/  CS2R R2, SRZ ;  /* 0x0000000000027805 */ /* 0x000fe2000001ff00 */
[----:B----4-:R-:W-:-:S04]  /*0140*/  IMAD.WIDE R4, R0, 0x4, R4 ;  /* 0x0000000400047825 */ /* 0x010fc800078e0204 */
[C---:B-----5:R-:W-:Y:S01]  /*0150*/  IMAD.WIDE R6, R15.reuse, 0x4, R6 ;  /* 0x000000040f067825 */ /* 0x060fe200078e0206 */
[----:B------:R4:W5:Y:S03]  /*0160*/  @!P2 LDG.E R2, desc[UR4][R4.64] ;  /* 0x000000040402a981 */ /* 0x000966000c1e1900 */
[C---:B0-2---:R-:W-:Y:S01]  /*0170*/  IMAD.WIDE R8, R15.reuse, 0x4, R10 ;  /* 0x000000040f087825 */ /* 0x045fe200078e020a */
[----:B------:R0:W5:Y:S03]  /*0180*/  @!P2 LDG.E.EL R3, desc[UR4][R6.64] ;  /* 0x000000040603a981 */ /* 0x000166000c2e1900 */
[----:B-1----:R-:W-:Y:S01]  /*0190*/  IMAD.WIDE R10, R15, 0x4, R12 ;  /* 0x000000040f0a7825 */ /* 0x002fe200078e020c */
[----:B------:R-:W-:Y:S01]  /*01a0*/  CS2R R12, SRZ ;  /* 0x00000000000c7805 */ /* 0x000fe2000001ff00 */
[----:B----4-:R-:W1:Y:S05]  /*01b0*/  LDC.64 R4, c[0x0][0x238] ;  /* 0x00008e00ff047b82 */ /* 0x010e6a0000000a00 */
[----:B------:R-:W2:Y:S04]  /*01c0*/  @!P2 LDG.E.EL R12, desc[UR4][R8.64] ;  /* 0x00000004080ca981 */ /* 0x000ea8000c2e1900 */
[----:B------:R-:W2:Y:S01]  /*01d0*/  @!P2 LDG.E.EL R13, desc[UR4][R10.64] ;  /* 0x000000040a0da981 */ /* 0x000ea2000c2e1900 */
[----:B0-----:R-:W-:Y:S01]  /*01e0*/  MOV R6, 0x3e800000 ;  /* 0x3e80000000067802 */ /* 0x001fe20000000f00 */
[----:B---3--:R-:W-:-:S04]  /*01f0*/  FADD R14, R14, 9.9999997473787516356e-06 ;  /* 0x3727c5ac0e0e7421 */ /* 0x008fc80000000000 */
[----:B------:R-:W0:Y:S01]  /*0200*/  MUFU.SQRT R15, R14 ;  /* 0x0000000e000f7308 */ /* 0x000e220000002000 */
[----:B-----5:R-:W-:Y:S01]  /*0210*/  FADD R2, -R3, R2 ;  /* 0x0000000203027221 */ /* 0x020fe20000000100 */
[C---:B0-----:R-:W-:Y:S02]  /*0220*/  FSETP.GT.AND P0, PT, R15.reuse, 8.50705917302346158658e+37, PT ;  /* 0x7e8000000f00780b */ /* 0x041fe40003f04000 */
[----:B------:R-:W-:Y:S02]  /*0230*/  FSETP.GEU.AND P1, PT, R15, 1.175494350822287508e-38, PT ;  /* 0x008000000f00780b */ /* 0x000fe40003f2e000 */
[----:B------:R-:W-:-:S09]  /*0240*/  FSEL R6, R6, 1, P0 ;  /* 0x3f80000006067808 */ /* 0x000fd20000000000 */
[----:B------:R-:W-:Y:S02]  /*0250*/  @P0 FMUL R15, R15, 0.25 ;  /* 0x3e8000000f0f0820 */ /* 0x000fe40000400000 */
[----:B------:R-:W-:Y:S02]  /*0260*/  @!P1 FMUL R6, R6, 16777216 ;  /* 0x4b80000006069820 */ /* 0x000fe40000400000 */
[----:B------:R-:W-:-:S06]  /*0270*/  @!P1 FMUL R15, R15, 16777216 ;  /* 0x4b8000000f0f9820 */ /* 0x000fcc0000400000 */
[----:B------:R-:W0:Y:S02]  /*0280*/  MUFU.RCP R15, R15 ;  /* 0x0000000f000f7308 */ /* 0x000e240000001000 */
[----:B0-----:R-:W-:-:S04]  /*0290*/  FMUL R3, R15, R6 ;  /* 0x000000060f037220 */ /* 0x001fc80000400000 */
[----:B------:R-:W-:Y:S01]  /*02a0*/  FMUL R6, R2, R3 ;  /* 0x0000000302067220 */ /* 0x000fe20000400000 */
[----:B-1----:R-:W-:-:S04]  /*02b0*/  IMAD.WIDE R2, R0, 0x4, R4 ;  /* 0x0000000400027825 */ /* 0x002fc800078e0204 */
[----:B--2---:R-:W-:Y:S01]  /*02c0*/  FFMA R13, R6, R12, R13 ;  /* 0x0000000c060d7223 */ /* 0x004fe2000000000d */
[----:B------:R-:W-:Y:S06]  /*02d0*/  @P2 EXIT ;  /* 0x000000000000294d */ /* 0x000fec0003800000 */
[----:B------:R-:W-:Y:S01]  /*02e0*/  STG.E desc[UR4][R2.64], R13 ;  /* 0x0000000d02007986 */ /* 0x000fe2000c101904 */
[----:B------:R-:W-:Y:S05]  /*02f0*/  EXIT ;  /* 0x000000000000794d */ /* 0x000fea0003800000 */
.L_x_0:
[----:B------:R-:W-:-:S00]  /*0300*/  BRA `(.L_x_0) ;  /* 0xfffffffc00fc7947 */ /* 0x000fc0000383ffff */
[----:B------:R-:W-:-:S00]  /*0310*/  NOP ;  /* 0x0000000000007918 */ /* 0x000fc00000000000 */
        /* <DEDUP_REMOVED lines=14> */
.L_x_1:


//--------------------- .nv.global.init           --------------------------
	.section	.nv.global.init,"aw",@progbits
.nv.global.init:
	.type		_$_str,@object
	.size		_$_str,(_$_str_$_2 - _$_str)
_$_str:
        /*0000*/ 	.byte	0x5f, 0x5f, 0x43, 0x55, 0x44, 0x41, 0x5f, 0x46, 0x54, 0x5a, 0x00
	.type		_$_str_$_2,@object
	.size		_$_str_$_2,(.L_1 - _$_str_$_2)
_$_str_$_2:
        /*000b*/ 	.byte	0x5f, 0x5f, 0x43, 0x55, 0x44, 0x41, 0x5f, 0x50, 0x52, 0x45, 0x43, 0x5f, 0x53, 0x51, 0x52, 0x54
        /*001b*/ 	.byte	0x00
.L_1:


//--------------------- .nv.constant0.triton_poi_fused__native_batch_norm_legit_no_training_24 --------------------------
	.section	.nv.constant0.triton_poi_fused__native_batch_norm_legit_no_training_24,"a",@progbits
	.sectionflags	@""
	.align	4
.nv.constant0.triton_poi_fused__native_batch_norm_legit_no_training_24:
	.zero		580
